//
// Generated by NVIDIA NVVM Compiler
//
// Compiler Build ID: CL-36424714
// Cuda compilation tools, release 13.0, V13.0.88
// Based on NVVM 20.0.0
//

.version 9.0
.target sm_100
.address_size 64

	// .globl	_Z11matMulNaivePfPKfS1_iii

.visible .entry _Z11matMulNaivePfPKfS1_iii(
	.param .u64 .ptr .align 1 _Z11matMulNaivePfPKfS1_iii_param_0,
	.param .u64 .ptr .align 1 _Z11matMulNaivePfPKfS1_iii_param_1,
	.param .u64 .ptr .align 1 _Z11matMulNaivePfPKfS1_iii_param_2,
	.param .u32 _Z11matMulNaivePfPKfS1_iii_param_3,
	.param .u32 _Z11matMulNaivePfPKfS1_iii_param_4,
	.param .u32 _Z11matMulNaivePfPKfS1_iii_param_5
)
{
	.reg .pred 	%p<13>;
	.reg .b32 	%r<41>;
	.reg .b32 	%f<68>;
	.reg .b64 	%rd<53>;

	ld.param.u64 	%rd6, [_Z11matMulNaivePfPKfS1_iii_param_0];
	ld.param.u64 	%rd7, [_Z11matMulNaivePfPKfS1_iii_param_1];
	ld.param.u64 	%rd8, [_Z11matMulNaivePfPKfS1_iii_param_2];
	ld.param.u32 	%r20, [_Z11matMulNaivePfPKfS1_iii_param_3];
	ld.param.u32 	%r18, [_Z11matMulNaivePfPKfS1_iii_param_4];
	ld.param.u32 	%r19, [_Z11matMulNaivePfPKfS1_iii_param_5];
	cvta.to.global.u64 	%rd1, %rd8;
	cvta.to.global.u64 	%rd2, %rd7;
	mov.u32 	%r21, %ctaid.y;
	mov.u32 	%r22, %ntid.y;
	mov.u32 	%r23, %tid.y;
	mad.lo.s32 	%r1, %r21, %r22, %r23;
	mov.u32 	%r24, %ctaid.x;
	mov.u32 	%r25, %ntid.x;
	mov.u32 	%r26, %tid.x;
	mad.lo.s32 	%r2, %r24, %r25, %r26;
	setp.ge.s32 	%p1, %r1, %r20;
	setp.ge.s32 	%p2, %r2, %r19;
	or.pred  	%p3, %p1, %p2;
	@%p3 bra 	$L__BB0_14;
	setp.lt.s32 	%p4, %r18, 1;
	mov.f32 	%f67, 0f00000000;
	@%p4 bra 	$L__BB0_13;
	mul.lo.s32 	%r3, %r18, %r1;
	and.b32  	%r4, %r18, 7;
	setp.lt.u32 	%p5, %r18, 8;
	mov.f32 	%f67, 0f00000000;
	mov.b32 	%r39, 0;
	@%p5 bra 	$L__BB0_5;
	and.b32  	%r39, %r18, 2147483640;
	neg.s32 	%r37, %r39;
	shl.b32 	%r7, %r19, 3;
	mul.wide.u32 	%rd9, %r3, 4;
	add.s64 	%rd10, %rd9, %rd2;
	add.s64 	%rd52, %rd10, 16;
	mov.f32 	%f67, 0f00000000;
	mul.wide.s32 	%rd13, %r19, 4;
	mov.u32 	%r36, %r2;
$L__BB0_4:
	.pragma "nounroll";
	ld.global.f32 	%f17, [%rd52+-16];
	mul.wide.s32 	%rd11, %r36, 4;
	add.s64 	%rd12, %rd1, %rd11;
	ld.global.f32 	%f18, [%rd12];
	fma.rn.f32 	%f19, %f17, %f18, %f67;
	ld.global.f32 	%f20, [%rd52+-12];
	add.s64 	%rd14, %rd12, %rd13;
	ld.global.f32 	%f21, [%rd14];
	fma.rn.f32 	%f22, %f20, %f21, %f19;
	ld.global.f32 	%f23, [%rd52+-8];
	add.s64 	%rd15, %rd14, %rd13;
	ld.global.f32 	%f24, [%rd15];
	fma.rn.f32 	%f25, %f23, %f24, %f22;
	ld.global.f32 	%f26, [%rd52+-4];
	add.s64 	%rd16, %rd15, %rd13;
	ld.global.f32 	%f27, [%rd16];
	fma.rn.f32 	%f28, %f26, %f27, %f25;
	ld.global.f32 	%f29, [%rd52];
	add.s64 	%rd17, %rd16, %rd13;
	ld.global.f32 	%f30, [%rd17];
	fma.rn.f32 	%f31, %f29, %f30, %f28;
	ld.global.f32 	%f32, [%rd52+4];
	add.s64 	%rd18, %rd17, %rd13;
	ld.global.f32 	%f33, [%rd18];
	fma.rn.f32 	%f34, %f32, %f33, %f31;
	ld.global.f32 	%f35, [%rd52+8];
	add.s64 	%rd19, %rd18, %rd13;
	ld.global.f32 	%f36, [%rd19];
	fma.rn.f32 	%f37, %f35, %f36, %f34;
	ld.global.f32 	%f38, [%rd52+12];
	add.s64 	%rd20, %rd19, %rd13;
	ld.global.f32 	%f39, [%rd20];
	fma.rn.f32 	%f67, %f38, %f39, %f37;
	add.s32 	%r37, %r37, 8;
	add.s32 	%r36, %r36, %r7;
	add.s64 	%rd52, %rd52, 32;
	setp.ne.s32 	%p6, %r37, 0;
	@%p6 bra 	$L__BB0_4;
$L__BB0_5:
	setp.eq.s32 	%p7, %r4, 0;
	@%p7 bra 	$L__BB0_13;
	and.b32  	%r13, %r18, 3;
	setp.lt.u32 	%p8, %r4, 4;
	@%p8 bra 	$L__BB0_8;
	add.s32 	%r28, %r39, %r3;
	mul.wide.u32 	%rd21, %r28, 4;
	add.s64 	%rd22, %rd2, %rd21;
	ld.global.f32 	%f41, [%rd22];
	mad.lo.s32 	%r29, %r39, %r19, %r2;
	mul.wide.s32 	%rd23, %r29, 4;
	add.s64 	%rd24, %rd1, %rd23;
	ld.global.f32 	%f42, [%rd24];
	fma.rn.f32 	%f43, %f41, %f42, %f67;
	cvt.u64.u32 	%rd25, %r3;
	cvt.u64.u32 	%rd26, %r39;
	add.s64 	%rd27, %rd26, %rd25;
	shl.b64 	%rd28, %rd27, 2;
	add.s64 	%rd29, %rd2, %rd28;
	ld.global.f32 	%f44, [%rd29+4];
	mul.wide.s32 	%rd30, %r19, 4;
	add.s64 	%rd31, %rd24, %rd30;
	ld.global.f32 	%f45, [%rd31];
	fma.rn.f32 	%f46, %f44, %f45, %f43;
	ld.global.f32 	%f47, [%rd29+8];
	add.s64 	%rd32, %rd31, %rd30;
	ld.global.f32 	%f48, [%rd32];
	fma.rn.f32 	%f49, %f47, %f48, %f46;
	ld.global.f32 	%f50, [%rd29+12];
	add.s64 	%rd33, %rd32, %rd30;
	ld.global.f32 	%f51, [%rd33];
	fma.rn.f32 	%f67, %f50, %f51, %f49;
	add.s32 	%r39, %r39, 4;
$L__BB0_8:
	setp.eq.s32 	%p9, %r13, 0;
	@%p9 bra 	$L__BB0_13;
	setp.eq.s32 	%p10, %r13, 1;
	@%p10 bra 	$L__BB0_11;
	add.s32 	%r30, %r39, %r3;
	mul.wide.u32 	%rd34, %r30, 4;
	add.s64 	%rd35, %rd2, %rd34;
	ld.global.f32 	%f53, [%rd35];
	mad.lo.s32 	%r31, %r39, %r19, %r2;
	mul.wide.s32 	%rd36, %r31, 4;
	add.s64 	%rd37, %rd1, %rd36;
	ld.global.f32 	%f54, [%rd37];
	fma.rn.f32 	%f55, %f53, %f54, %f67;
	cvt.u64.u32 	%rd38, %r3;
	cvt.u64.u32 	%rd39, %r39;
	add.s64 	%rd40, %rd39, %rd38;
	shl.b64 	%rd41, %rd40, 2;
	add.s64 	%rd42, %rd2, %rd41;
	ld.global.f32 	%f56, [%rd42+4];
	mul.wide.s32 	%rd43, %r19, 4;
	add.s64 	%rd44, %rd37, %rd43;
	ld.global.f32 	%f57, [%rd44];
	fma.rn.f32 	%f67, %f56, %f57, %f55;
	add.s32 	%r39, %r39, 2;
$L__BB0_11:
	and.b32  	%r32, %r18, 1;
	setp.eq.b32 	%p11, %r32, 1;
	not.pred 	%p12, %p11;
	@%p12 bra 	$L__BB0_13;
	add.s32 	%r33, %r39, %r3;
	mul.wide.u32 	%rd45, %r33, 4;
	add.s64 	%rd46, %rd2, %rd45;
	ld.global.f32 	%f58, [%rd46];
	mad.lo.s32 	%r34, %r39, %r19, %r2;
	mul.wide.s32 	%rd47, %r34, 4;
	add.s64 	%rd48, %rd1, %rd47;
	ld.global.f32 	%f59, [%rd48];
	fma.rn.f32 	%f67, %f58, %f59, %f67;
$L__BB0_13:
	mad.lo.s32 	%r35, %r19, %r1, %r2;
	cvta.to.global.u64 	%rd49, %rd6;
	mul.wide.s32 	%rd50, %r35, 4;
	add.s64 	%rd51, %rd49, %rd50;
	st.global.f32 	[%rd51], %f67;
$L__BB0_14:
	ret;

}


// ===== COMPILED SASS (sm_100) =====

	.target	sm_100

	.elftype	@"ET_EXEC"


//--------------------- .note.nv.tkinfo           --------------------------
	.section	.note.nv.tkinfo,"",@"SHT_NOTE"
	.sectionflags	@"SHF_NOTE_NV_TKINFO"
	.tkinfo
        /*0018*/ 	.word	0x00000002
        /*0030*/ 	.string	""
        /*0030*/ 	.string	"ptxas"
        /*0030*/ 	.string	"Cuda compilation tools, release 13.0, V13.0.88"
        /*0030*/ 	.string	"Build cuda_13.0.r13.0/compiler.36424714_0"
        /*0030*/ 	.string	"-arch sm_100 -m 64 "



//--------------------- .note.nv.cuinfo           --------------------------
	.section	.note.nv.cuinfo,"",@"SHT_NOTE"
	.sectionflags	@"SHF_NOTE_NV_CUINFO"
        /*0018*/ 	.short	0x0002
        /*001a*/ 	.short	0x0064
        /*001c*/ 	.short	0x0082
	.zero		2


//--------------------- .nv.info                  --------------------------
	.section	.nv.info,"",@"SHT_CUDA_INFO"
	.align	4


	//----- nvinfo : EIATTR_REGCOUNT
	.align		4
        /*0000*/ 	.byte	0x04, 0x2f
        /*0002*/ 	.short	(.L_1 - .L_0)
	.align		4
.L_0:
        /*0004*/ 	.word	index@(_Z11matMulNaivePfPKfS1_iii)
        /*0008*/ 	.word	0x00000020


	//----- nvinfo : EIATTR_FRAME_SIZE
	.align		4
.L_1:
        /*000c*/ 	.byte	0x04, 0x11
        /*000e*/ 	.short	(.L_3 - .L_2)
	.align		4
.L_2:
        /*0010*/ 	.word	index@(_Z11matMulNaivePfPKfS1_iii)
        /*0014*/ 	.word	0x00000000


	//----- nvinfo : EIATTR_MIN_STACK_SIZE
	.align		4
.L_3:
        /*0018*/ 	.byte	0x04, 0x12
        /*001a*/ 	.short	(.L_5 - .L_4)
	.align		4
.L_4:
        /*001c*/ 	.word	index@(_Z11matMulNaivePfPKfS1_iii)
        /*0020*/ 	.word	0x00000000
.L_5:


//--------------------- .nv.compat                --------------------------
	.section	.nv.compat,"",@"SHT_CUDA_COMPAT_INFO"
	.align	4
        /*0000*/ 	.byte	0x02, 0x09, 0x00, 0x00, 0x02, 0x02, 0x01, 0x00, 0x02, 0x05, 0x05, 0x00, 0x03, 0x07, 0x01, 0x01
        /*0010*/ 	.byte	0x02, 0x03, 0x00, 0x00, 0x02, 0x06, 0x01, 0x00, 0x04, 0x0b, 0x08, 0x00, 0x09, 0x00, 0x00, 0x00
        /*0020*/ 	.byte	0x00, 0x00, 0x00, 0x00


//--------------------- .nv.info._Z11matMulNaivePfPKfS1_iii --------------------------
	.section	.nv.info._Z11matMulNaivePfPKfS1_iii,"",@"SHT_CUDA_INFO"
	.sectionflags	@""
	.align	4


	//----- nvinfo : EIATTR_CUDA_API_VERSION
	.align		4
        /*0000*/ 	.byte	0x04, 0x37
        /*0002*/ 	.short	(.L_7 - .L_6)
.L_6:
        /*0004*/ 	.word	0x00000082


	//----- nvinfo : EIATTR_KPARAM_INFO
	.align		4
.L_7:
        /*0008*/ 	.byte	0x04, 0x17
        /*000a*/ 	.short	(.L_9 - .L_8)
.L_8:
        /*000c*/ 	.word	0x00000000
        /*0010*/ 	.short	0x0005
        /*0012*/ 	.short	0x0020
        /*0014*/ 	.byte	0x00, 0xf0, 0x11, 0x00


	//----- nvinfo : EIATTR_KPARAM_INFO
	.align		4
.L_9:
        /*0018*/ 	.byte	0x04, 0x17
        /*001a*/ 	.short	(.L_11 - .L_10)
.L_10:
        /*001c*/ 	.word	0x00000000
        /*0020*/ 	.short	0x0004
        /*0022*/ 	.short	0x001c
        /*0024*/ 	.byte	0x00, 0xf0, 0x11, 0x00


	//----- nvinfo : EIATTR_KPARAM_INFO
	.align		4
.L_11:
        /*0028*/ 	.byte	0x04, 0x17
        /*002a*/ 	.short	(.L_13 - .L_12)
.L_12:
        /*002c*/ 	.word	0x00000000
        /*0030*/ 	.short	0x0003
        /*0032*/ 	.short	0x0018
        /*0034*/ 	.byte	0x00, 0xf0, 0x11, 0x00


	//----- nvinfo : EIATTR_KPARAM_INFO
	.align		4
.L_13:
        /*0038*/ 	.byte	0x04, 0x17
        /*003a*/ 	.short	(.L_15 - .L_14)
.L_14:
        /*003c*/ 	.word	0x00000000
        /*0040*/ 	.short	0x0002
        /*0042*/ 	.short	0x0010
        /*0044*/ 	.byte	0x00, 0xf5, 0x21, 0x00


	//----- nvinfo : EIATTR_KPARAM_INFO
	.align		4
.L_15:
        /*0048*/ 	.byte	0x04, 0x17
        /*004a*/ 	.short	(.L_17 - .L_16)
.L_16:
        /*004c*/ 	.word	0x00000000
        /*0050*/ 	.short	0x0001
        /*0052*/ 	.short	0x0008
        /*0054*/ 	.byte	0x00, 0xf5, 0x21, 0x00


	//----- nvinfo : EIATTR_KPARAM_INFO
	.align		4
.L_17:
        /*0058*/ 	.byte	0x04, 0x17
        /*005a*/ 	.short	(.L_19 - .L_18)
.L_18:
        /*005c*/ 	.word	0x00000000
        /*0060*/ 	.short	0x0000
        /*0062*/ 	.short	0x0000
        /*0064*/ 	.byte	0x00, 0xf5, 0x21, 0x00


	//----- nvinfo : EIATTR_SPARSE_MMA_MASK
	.align		4
.L_19:
        /*0068*/ 	.byte	0x03, 0x50
        /*006a*/ 	.short	0x0000


	//----- nvinfo : EIATTR_MAXREG_COUNT
	.align		4
        /*006c*/ 	.byte	0x03, 0x1b
        /*006e*/ 	.short	0x00ff


	//----- nvinfo : EIATTR_MERCURY_ISA_VERSION
	.align		4
        /*0070*/ 	.byte	0x03, 0x5f
        /*0072*/ 	.short	0x0101


	//----- nvinfo : EIATTR_VRC_CTA_INIT_COUNT
	.align		4
        /*0074*/ 	.byte	0x02, 0x4a
	.zero		1
	.zero		1


	//----- nvinfo : EIATTR_EXIT_INSTR_OFFSETS
	.align		4
        /*0078*/ 	.byte	0x04, 0x1c
        /*007a*/ 	.short	(.L_21 - .L_20)


	//   ....[0]....
.L_20:
        /*007c*/ 	.word	0x000000d0


	//   ....[1]....
        /*0080*/ 	.word	0x000008f0


	//----- nvinfo : EIATTR_CBANK_PARAM_SIZE
	.align		4
.L_21:
        /*0084*/ 	.byte	0x03, 0x19
        /*0086*/ 	.short	0x0024


	//----- nvinfo : EIATTR_PARAM_CBANK
	.align		4
        /*0088*/ 	.byte	0x04, 0x0a
        /*008a*/ 	.short	(.L_23 - .L_22)
	.align		4
.L_22:
        /*008c*/ 	.word	index@(.nv.constant0._Z11matMulNaivePfPKfS1_iii)
        /*0090*/ 	.short	0x0380
        /*0092*/ 	.short	0x0024


	//----- nvinfo : EIATTR_SW_WAR
	.align		4
.L_23:
        /*0094*/ 	.byte	0x04, 0x36
        /*0096*/ 	.short	(.L_25 - .L_24)
.L_24:
        /*0098*/ 	.word	0x00000008
.L_25:


//--------------------- .nv.callgraph             --------------------------
	.section	.nv.callgraph,"",@"SHT_CUDA_CALLGRAPH"
	.align	4
	.sectionentsize	8
	.align		4
        /*0000*/ 	.word	0x00000000
	.align		4
        /*0004*/ 	.word	0xffffffff
	.align		4
        /*0008*/ 	.word	0x00000000
	.align		4
        /*000c*/ 	.word	0xfffffffe
	.align		4
        /*0010*/ 	.word	0x00000000
	.align		4
        /*0014*/ 	.word	0xfffffffd
	.align		4
        /*0018*/ 	.word	0x00000000
	.align		4
        /*001c*/ 	.word	0xfffffffc


//--------------------- .text._Z11matMulNaivePfPKfS1_iii --------------------------
	.section	.text._Z11matMulNaivePfPKfS1_iii,"ax",@progbits
	.align	128
        .global         _Z11matMulNaivePfPKfS1_iii
        .type           _Z11matMulNaivePfPKfS1_iii,@function
        .size           _Z11matMulNaivePfPKfS1_iii,(.L_x_5 - _Z11matMulNaivePfPKfS1_iii)
        .other          _Z11matMulNaivePfPKfS1_iii,@"STO_CUDA_ENTRY STV_DEFAULT"
_Z11matMulNaivePfPKfS1_iii:
.text._Z11matMulNaivePfPKfS1_iii:
[----:B------:R-:W-:Y:S01]  /*0000*/  LDC R1, c[0x0][0x37c] ;  /* 0x0000df00ff017b82 */ /* 0x000fe20000000800 */
[----:B------:R-:W0:Y:S07]  /*0010*/  S2R R5, SR_TID.X ;  /* 0x0000000000057919 */ /* 0x000e2e0000002100 */
[----:B------:R-:W1:Y:S01]  /*0020*/  LDC R16, c[0x0][0x364] ;  /* 0x0000d900ff107b82 */ /* 0x000e620000000800 */
[----:B------:R-:W2:Y:S01]  /*0030*/  LDCU UR6, c[0x0][0x398] ;  /* 0x00007300ff0677ac */ /* 0x000ea20008000800 */
[----:B------:R-:W1:Y:S06]  /*0040*/  S2R R3, SR_TID.Y ;  /* 0x0000000000037919 */ /* 0x000e6c0000002200 */
[----:B------:R-:W0:Y:S08]  /*0050*/  S2UR UR5, SR_CTAID.X ;  /* 0x00000000000579c3 */ /* 0x000e300000002500 */
[----:B------:R-:W0:Y:S08]  /*0060*/  LDC R0, c[0x0][0x360] ;  /* 0x0000d800ff007b82 */ /* 0x000e300000000800 */
[----:B------:R-:W1:Y:S08]  /*0070*/  S2UR UR4, SR_CTAID.Y ;  /* 0x00000000000479c3 */ /* 0x000e700000002600 */
[----:B------:R-:W3:Y:S01]  /*0080*/  LDC R17, c[0x0][0x3a0] ;  /* 0x0000e800ff117b82 */ /* 0x000ee20000000800 */
[----:B0-----:R-:W-:-:S02]  /*0090*/  IMAD R0, R0, UR5, R5 ;  /* 0x0000000500007c24 */ /* 0x001fc4000f8e0205 */
[----:B-1----:R-:W-:-:S03]  /*00a0*/  IMAD R16, R16, UR4, R3 ;  /* 0x0000000410107c24 */ /* 0x002fc6000f8e0203 */
[----:B---3--:R-:W-:-:S04]  /*00b0*/  ISETP.GE.AND P0, PT, R0, R17, PT ;  /* 0x000000110000720c */ /* 0x008fc80003f06270 */
[----:B--2---:R-:W-:-:S13]  /*00c0*/  ISETP.GE.OR P0, PT, R16, UR6, P0 ;  /* 0x0000000610007c0c */ /* 0x004fda0008706670 */
[----:B------:R-:W-:Y:S05]  /*00d0*/  @P0 EXIT ;  /* 0x000000000000094d */ /* 0x000fea0003800000 */
[----:B------:R-:W0:Y:S01]  /*00e0*/  LDC R19, c[0x0][0x39c] ;  /* 0x0000e700ff137b82 */ /* 0x000e220000000800 */
[----:B------:R-:W1:Y:S01]  /*00f0*/  LDCU.64 UR4, c[0x0][0x358] ;  /* 0x00006b00ff0477ac */ /* 0x000e620008000a00 */
[----:B------:R-:W-:Y:S01]  /*0100*/  HFMA2 R24, -RZ, RZ, 0, 0 ;  /* 0x00000000ff187431 */ /* 0x000fe200000001ff */
[----:B0-----:R-:W-:-:S13]  /*0110*/  ISETP.GE.AND P0, PT, R19, 0x1, PT ;  /* 0x000000011300780c */ /* 0x001fda0003f06270 */
[----:B-1----:R-:W-:Y:S05]  /*0120*/  @!P0 BRA `(.L_x_0) ;  /* 0x0000000400e08947 */ /* 0x002fea0003800000 */
[C---:B------:R-:W-:Y:S01]  /*0130*/  ISETP.GE.U32.AND P1, PT, R19.reuse, 0x8, PT ;  /* 0x000000081300780c */ /* 0x040fe20003f26070 */
[----:B------:R-:W-:Y:S01]  /*0140*/  IMAD R20, R16, R19, RZ ;  /* 0x0000001310147224 */ /* 0x000fe200078e02ff */
[----:B------:R-:W-:Y:S02]  /*0150*/  LOP3.LUT R27, R19, 0x7, RZ, 0xc0, !PT ;  /* 0x00000007131b7812 */ /* 0x000fe400078ec0ff */
[----:B------:R-:W-:Y:S02]  /*0160*/  MOV R24, RZ ;  /* 0x000000ff00187202 */ /* 0x000fe40000000f00 */
[----:B------:R-:W-:Y:S02]  /*0170*/  ISETP.NE.AND P0, PT, R27, RZ, PT ;  /* 0x000000ff1b00720c */ /* 0x000fe40003f05270 */
[----:B------:R-:W-:-:S05]  /*0180*/  MOV R21, RZ ;  /* 0x000000ff00157202 */ /* 0x000fca0000000f00 */
[----:B------:R-:W-:Y:S06]  /*0190*/  @!P1 BRA `(.L_x_1) ;  /* 0x0000000000c49947 */ /* 0x000fec0003800000 */
[----:B------:R-:W0:Y:S01]  /*01a0*/  LDC.64 R2, c[0x0][0x388] ;  /* 0x0000e200ff027b82 */ /* 0x000e220000000a00 */
[----:B------:R-:W-:Y:S02]  /*01b0*/  LOP3.LUT R21, R19, 0x7ffffff8, RZ, 0xc0, !PT ;  /* 0x7ffffff813157812 */ /* 0x000fe400078ec0ff */
[----:B------:R-:W-:Y:S02]  /*01c0*/  MOV R24, RZ ;  /* 0x000000ff00187202 */ /* 0x000fe40000000f00 */
[----:B------:R-:W-:Y:S02]  /*01d0*/  MOV R18, R0 ;  /* 0x0000000000127202 */ /* 0x000fe40000000f00 */
[----:B------:R-:W-:Y:S01]  /*01e0*/  IADD3 R22, PT, PT, -R21, RZ, RZ ;  /* 0x000000ff15167210 */ /* 0x000fe20007ffe1ff */
[----:B0-----:R-:W-:-:S03]  /*01f0*/  IMAD.WIDE.U32 R2, R20, 0x4, R2 ;  /* 0x0000000414027825 */ /* 0x001fc600078e0002 */
[----:B------:R-:W-:-:S04]  /*0200*/  IADD3 R4, P1, PT, R2, 0x10, RZ ;  /* 0x0000001002047810 */ /* 0x000fc80007f3e0ff */
[----:B------:R-:W-:-:S09]  /*0210*/  IADD3.X R5, PT, PT, RZ, R3, RZ, P1, !PT ;  /* 0x00000003ff057210 */ /* 0x000fd20000ffe4ff */
.L_x_2:
[----:B------:R-:W0:Y:S01]  /*0220*/  LDC.64 R14, c[0x0][0x390] ;  /* 0x0000e400ff0e7b82 */ /* 0x000e220000000a00 */
[----:B------:R-:W-:Y:S02]  /*0230*/  MOV R2, R4 ;  /* 0x0000000400027202 */ /* 0x000fe40000000f00 */
[----:B------:R-:W-:-:S05]  /*0240*/  MOV R3, R5 ;  /* 0x0000000500037202 */ /* 0x000fca0000000f00 */
[----:B------:R-:W2:Y:S04]  /*0250*/  LDG.E R25, desc[UR4][R2.64+-0x10] ;  /* 0xfffff00402197981 */ /* 0x000ea8000c1e1900 */
[----:B------:R-:W3:Y:S04]  /*0260*/  LDG.E R23, desc[UR4][R2.64+-0xc] ;  /* 0xfffff40402177981 */ /* 0x000ee8000c1e1900 */
[----:B------:R-:W4:Y:S04]  /*0270*/  LDG.E R29, desc[UR4][R2.64+-0x8] ;  /* 0xfffff804021d7981 */ /* 0x000f28000c1e1900 */
[----:B------:R-:W5:Y:S01]  /*0280*/  LDG.E R28, desc[UR4][R2.64+-0x4] ;  /* 0xfffffc04021c7981 */ /* 0x000f62000c1e1900 */
[----:B0-----:R-:W-:-:S05]  /*0290*/  IMAD.WIDE R14, R18, 0x4, R14 ;  /* 0x00000004120e7825 */ /* 0x001fca00078e020e */
[----:B------:R0:W2:Y:S01]  /*02a0*/  LDG.E R26, desc[UR4][R14.64] ;  /* 0x000000040e1a7981 */ /* 0x0000a2000c1e1900 */
[----:B------:R-:W-:-:S04]  /*02b0*/  IMAD.WIDE R12, R17, 0x4, R14 ;  /* 0x00000004110c7825 */ /* 0x000fc800078e020e */
[C---:B------:R-:W-:Y:S02]  /*02c0*/  IMAD.WIDE R4, R17.reuse, 0x4, R12 ;  /* 0x0000000411047825 */ /* 0x040fe400078e020c */
[----:B------:R-:W3:Y:S02]  /*02d0*/  LDG.E R12, desc[UR4][R12.64] ;  /* 0x000000040c0c7981 */ /* 0x000ee4000c1e1900 */
[C---:B------:R-:W-:Y:S02]  /*02e0*/  IMAD.WIDE R8, R17.reuse, 0x4, R4 ;  /* 0x0000000411087825 */ /* 0x040fe400078e0204 */
[----:B------:R-:W4:Y:S02]  /*02f0*/  LDG.E R4, desc[UR4][R4.64] ;  /* 0x0000000404047981 */ /* 0x000f24000c1e1900 */
[C---:B------:R-:W-:Y:S02]  /*0300*/  IMAD.WIDE R6, R17.reuse, 0x4, R8 ;  /* 0x0000000411067825 */ /* 0x040fe400078e0208 */
[----:B------:R-:W5:Y:S02]  /*0310*/  LDG.E R8, desc[UR4][R8.64] ;  /* 0x0000000408087981 */ /* 0x000f64000c1e1900 */
[----:B------:R-:W-:-:S02]  /*0320*/  IMAD.WIDE R10, R17, 0x4, R6 ;  /* 0x00000004110a7825 */ /* 0x000fc400078e0206 */
[----:B------:R-:W5:Y:S04]  /*0330*/  LDG.E R5, desc[UR4][R2.64] ;  /* 0x0000000402057981 */ /* 0x000f68000c1e1900 */
[----:B------:R-:W5:Y:S01]  /*0340*/  LDG.E R6, desc[UR4][R6.64] ;  /* 0x0000000406067981 */ /* 0x000f62000c1e1900 */
[----:B0-----:R-:W-:-:S03]  /*0350*/  IMAD.WIDE R14, R17, 0x4, R10 ;  /* 0x00000004110e7825 */ /* 0x001fc600078e020a */
[----:B------:R-:W5:Y:S04]  /*0360*/  LDG.E R10, desc[UR4][R10.64] ;  /* 0x000000040a0a7981 */ /* 0x000f68000c1e1900 */
[----:B------:R-:W5:Y:S04]  /*0370*/  LDG.E R13, desc[UR4][R14.64] ;  /* 0x000000040e0d7981 */ /* 0x000f68000c1e1900 */
[----:B------:R-:W5:Y:S04]  /*0380*/  LDG.E R7, desc[UR4][R2.64+0x4] ;  /* 0x0000040402077981 */ /* 0x000f68000c1e1900 */
[----:B------:R-:W5:Y:S01]  /*0390*/  LDG.E R9, desc[UR4][R2.64+0xc] ;  /* 0x00000c0402097981 */ /* 0x000f62000c1e1900 */
[----:B--2---:R-:W-:Y:S01]  /*03a0*/  FFMA R26, R25, R26, R24 ;  /* 0x0000001a191a7223 */ /* 0x004fe20000000018 */
[----:B------:R-:W-:-:S02]  /*03b0*/  IMAD.WIDE R24, R17, 0x4, R14 ;  /* 0x0000000411187825 */ /* 0x000fc400078e020e */
[----:B------:R-:W2:Y:S04]  /*03c0*/  LDG.E R14, desc[UR4][R2.64+0x8] ;  /* 0x00000804020e7981 */ /* 0x000ea8000c1e1900 */
[----:B------:R-:W2:Y:S01]  /*03d0*/  LDG.E R24, desc[UR4][R24.64] ;  /* 0x0000000418187981 */ /* 0x000ea2000c1e1900 */
[----:B---3--:R-:W-:Y:S01]  /*03e0*/  FFMA R12, R23, R12, R26 ;  /* 0x0000000c170c7223 */ /* 0x008fe2000000001a */
[----:B------:R-:W-:-:S03]  /*03f0*/  IADD3 R22, PT, PT, R22, 0x8, RZ ;  /* 0x0000000816167810 */ /* 0x000fc60007ffe0ff */
[----:B----4-:R-:W-:Y:S01]  /*0400*/  FFMA R29, R29, R4, R12 ;  /* 0x000000041d1d7223 */ /* 0x010fe2000000000c */
[----:B------:R-:W-:-:S03]  /*0410*/  ISETP.NE.AND P1, PT, R22, RZ, PT ;  /* 0x000000ff1600720c */ /* 0x000fc60003f25270 */
[----:B-----5:R-:W-:Y:S01]  /*0420*/  FFMA R8, R28, R8, R29 ;  /* 0x000000081c087223 */ /* 0x020fe2000000001d */
[----:B------:R-:W-:-:S03]  /*0430*/  IADD3 R4, P2, PT, R2, 0x20, RZ ;  /* 0x0000002002047810 */ /* 0x000fc60007f5e0ff */
[----:B------:R-:W-:Y:S01]  /*0440*/  FFMA R6, R5, R6, R8 ;  /* 0x0000000605067223 */ /* 0x000fe20000000008 */
[----:B------:R-:W-:Y:S02]  /*0450*/  IADD3.X R5, PT, PT, RZ, R3, RZ, P2, !PT ;  /* 0x00000003ff057210 */ /* 0x000fe400017fe4ff */
[----:B------:R-:W-:Y:S01]  /*0460*/  LEA R18, R17, R18, 0x3 ;  /* 0x0000001211127211 */ /* 0x000fe200078e18ff */
[----:B------:R-:W-:-:S04]  /*0470*/  FFMA R7, R7, R10, R6 ;  /* 0x0000000a07077223 */ /* 0x000fc80000000006 */
[----:B--2---:R-:W-:-:S04]  /*0480*/  FFMA R14, R14, R13, R7 ;  /* 0x0000000d0e0e7223 */ /* 0x004fc80000000007 */
[----:B------:R-:W-:Y:S01]  /*0490*/  FFMA R24, R9, R24, R14 ;  /* 0x0000001809187223 */ /* 0x000fe2000000000e */
[----:B------:R-:W-:Y:S06]  /*04a0*/  @P1 BRA `(.L_x_2) ;  /* 0xfffffffc005c1947 */ /* 0x000fec000383ffff */
.L_x_1:
[----:B------:R-:W-:Y:S05]  /*04b0*/  @!P0 BRA `(.L_x_0) ;  /* 0x0000000000fc8947 */ /* 0x000fea0003800000 */
[----:B------:R-:W-:Y:S02]  /*04c0*/  ISETP.GE.U32.AND P1, PT, R27, 0x4, PT ;  /* 0x000000041b00780c */ /* 0x000fe40003f26070 */
[----:B------:R-:W-:-:S04]  /*04d0*/  LOP3.LUT R14, R19, 0x3, RZ, 0xc0, !PT ;  /* 0x00000003130e7812 */ /* 0x000fc800078ec0ff */
[----:B------:R-:W-:-:S07]  /*04e0*/  ISETP.NE.AND P0, PT, R14, RZ, PT ;  /* 0x000000ff0e00720c */ /* 0x000fce0003f05270 */
[----:B------:R-:W-:Y:S06]  /*04f0*/  @!P1 BRA `(.L_x_3) ;  /* 0x00000000006c9947 */ /* 0x000fec0003800000 */
[----:B------:R-:W0:Y:S01]  /*0500*/  LDC.64 R4, c[0x0][0x390] ;  /* 0x0000e400ff047b82 */ /* 0x000e220000000a00 */
[----:B------:R-:W1:Y:S01]  /*0510*/  LDCU.64 UR6, c[0x0][0x388] ;  /* 0x00007100ff0677ac */ /* 0x000e620008000a00 */
[----:B------:R-:W-:Y:S01]  /*0520*/  IMAD R7, R21, R17, R0 ;  /* 0x0000001115077224 */ /* 0x000fe200078e0200 */
[CC--:B------:R-:W-:Y:S02]  /*0530*/  IADD3 R3, PT, PT, R20.reuse, R21.reuse, RZ ;  /* 0x0000001514037210 */ /* 0x0c0fe40007ffe0ff */
[----:B------:R-:W-:-:S03]  /*0540*/  IADD3 R8, P1, PT, R20, R21, RZ ;  /* 0x0000001514087210 */ /* 0x000fc60007f3e0ff */
[----:B------:R-:W2:Y:S01]  /*0550*/  LDC.64 R12, c[0x0][0x388] ;  /* 0x0000e200ff0c7b82 */ /* 0x000ea20000000a00 */
[----:B0-----:R-:W-:-:S04]  /*0560*/  IMAD.WIDE R4, R7, 0x4, R4 ;  /* 0x0000000407047825 */ /* 0x001fc800078e0204 */
[----:B------:R-:W-:Y:S02]  /*0570*/  IMAD.WIDE R6, R17, 0x4, R4 ;  /* 0x0000000411067825 */ /* 0x000fe400078e0204 */
[----:B------:R-:W3:Y:S02]  /*0580*/  LDG.E R4, desc[UR4][R4.64] ;  /* 0x0000000404047981 */ /* 0x000ee4000c1e1900 */
[----:B--2---:R-:W-:Y:S01]  /*0590*/  IMAD.WIDE.U32 R12, R3, 0x4, R12 ;  /* 0x00000004030c7825 */ /* 0x004fe200078e000c */
[----:B------:R-:W-:Y:S02]  /*05a0*/  IADD3.X R3, PT, PT, RZ, RZ, RZ, P1, !PT ;  /* 0x000000ffff037210 */ /* 0x000fe40000ffe4ff */
[----:B-1----:R-:W-:-:S03]  /*05b0*/  LEA R2, P1, R8, UR6, 0x2 ;  /* 0x0000000608027c11 */ /* 0x002fc6000f8210ff */
[----:B------:R-:W3:Y:S01]  /*05c0*/  LDG.E R13, desc[UR4][R12.64] ;  /* 0x000000040c0d7981 */ /* 0x000ee2000c1e1900 */
[----:B------:R-:W-:Y:S01]  /*05d0*/  LEA.HI.X R3, R8, UR7, R3, 0x2, P1 ;  /* 0x0000000708037c11 */ /* 0x000fe200088f1403 */
[C---:B------:R-:W-:Y:S02]  /*05e0*/  IMAD.WIDE R8, R17.reuse, 0x4, R6 ;  /* 0x0000000411087825 */ /* 0x040fe400078e0206 */
[----:B------:R-:W2:Y:S04]  /*05f0*/  LDG.E R6, desc[UR4][R6.64] ;  /* 0x0000000406067981 */ /* 0x000ea8000c1e1900 */
[----:B------:R-:W2:Y:S01]  /*0600*/  LDG.E R15, desc[UR4][R2.64+0x4] ;  /* 0x00000404020f7981 */ /* 0x000ea2000c1e1900 */
[----:B------:R-:W-:-:S03]  /*0610*/  IMAD.WIDE R10, R17, 0x4, R8 ;  /* 0x00000004110a7825 */ /* 0x000fc600078e0208 */
[----:B------:R-:W4:Y:S04]  /*0620*/  LDG.E R22, desc[UR4][R8.64] ;  /* 0x0000000408167981 */ /* 0x000f28000c1e1900 */
[----:B------:R-:W4:Y:S04]  /*0630*/  LDG.E R18, desc[UR4][R2.64+0x8] ;  /* 0x0000080402127981 */ /* 0x000f28000c1e1900 */
[----:B------:R-:W5:Y:S04]  /*0640*/  LDG.E R26, desc[UR4][R2.64+0xc] ;  /* 0x00000c04021a7981 */ /* 0x000f68000c1e1900 */
[----:B------:R-:W5:Y:S01]  /*0650*/  LDG.E R10, desc[UR4][R10.64] ;  /* 0x000000040a0a7981 */ /* 0x000f62000c1e1900 */
[----:B------:R-:W-:Y:S01]  /*0660*/  IADD3 R21, PT, PT, R21, 0x4, RZ ;  /* 0x0000000415157810 */ /* 0x000fe20007ffe0ff */
[----:B---3--:R-:W-:-:S04]  /*0670*/  FFMA R24, R13, R4, R24 ;  /* 0x000000040d187223 */ /* 0x008fc80000000018 */
[----:B--2---:R-:W-:-:S04]  /*0680*/  FFMA R15, R15, R6, R24 ;  /* 0x000000060f0f7223 */ /* 0x004fc80000000018 */
[----:B----4-:R-:W-:-:S04]  /*0690*/  FFMA R15, R18, R22, R15 ;  /* 0x00000016120f7223 */ /* 0x010fc8000000000f */
[----:B-----5:R-:W-:-:S07]  /*06a0*/  FFMA R24, R26, R10, R15 ;  /* 0x0000000a1a187223 */ /* 0x020fce000000000f */
.L_x_3:
[----:B------:R-:W-:Y:S05]  /*06b0*/  @!P0 BRA `(.L_x_0) ;  /* 0x00000000007c8947 */ /* 0x000fea0003800000 */
[----:B------:R-:W-:Y:S02]  /*06c0*/  ISETP.NE.AND P1, PT, R14, 0x1, PT ;  /* 0x000000010e00780c */ /* 0x000fe40003f25270 */
[----:B------:R-:W-:-:S04]  /*06d0*/  LOP3.LUT R19, R19, 0x1, RZ, 0xc0, !PT ;  /* 0x0000000113137812 */ /* 0x000fc800078ec0ff */
[----:B------:R-:W-:-:S07]  /*06e0*/  ISETP.NE.U32.AND P0, PT, R19, 0x1, PT ;  /* 0x000000011300780c */ /* 0x000fce0003f05070 */
[----:B------:R-:W0:Y:S01]  /*06f0*/  @P1 LDC.64 R10, c[0x0][0x388] ;  /* 0x0000e200ff0a1b82 */ /* 0x000e220000000a00 */
[CC--:B------:R-:W-:Y:S02]  /*0700*/  @P1 IADD3 R13, PT, PT, R20.reuse, R21.reuse, RZ ;  /* 0x00000015140d1210 */ /* 0x0c0fe40007ffe0ff */
[----:B------:R-:W-:-:S04]  /*0710*/  @P1 IADD3 R12, P2, PT, R20, R21, RZ ;  /* 0x00000015140c1210 */ /* 0x000fc80007f5e0ff */
[----:B------:R-:W-:Y:S01]  /*0720*/  @P1 IADD3.X R14, PT, PT, RZ, RZ, RZ, P2, !PT ;  /* 0x000000ffff0e1210 */ /* 0x000fe200017fe4ff */
[----:B------:R-:W1:Y:S08]  /*0730*/  @P1 LDC.64 R8, c[0x0][0x390] ;  /* 0x0000e400ff081b82 */ /* 0x000e700000000a00 */
[----:B------:R-:W2:Y:S08]  /*0740*/  @P1 LDC.64 R6, c[0x0][0x388] ;  /* 0x0000e200ff061b82 */ /* 0x000eb00000000a00 */
[----:B------:R-:W3:Y:S01]  /*0750*/  @!P0 LDC.64 R4, c[0x0][0x388] ;  /* 0x0000e200ff048b82 */ /* 0x000ee20000000a00 */
[----:B0-----:R-:W-:-:S04]  /*0760*/  @P1 IMAD.WIDE.U32 R10, R13, 0x4, R10 ;  /* 0x000000040d0a1825 */ /* 0x001fc800078e000a */
[C---:B------:R-:W-:Y:S01]  /*0770*/  @P1 IMAD R13, R21.reuse, R17, R0 ;  /* 0x00000011150d1224 */ /* 0x040fe200078e0200 */
[----:B------:R-:W-:Y:S01]  /*0780*/  @P1 IADD3 R21, PT, PT, R21, 0x2, RZ ;  /* 0x0000000215151810 */ /* 0x000fe20007ffe0ff */
[----:B------:R-:W4:Y:S01]  /*0790*/  @P1 LDG.E R11, desc[UR4][R10.64] ;  /* 0x000000040a0b1981 */ /* 0x000f22000c1e1900 */
[----:B------:R-:W0:Y:S01]  /*07a0*/  @!P0 LDC.64 R2, c[0x0][0x390] ;  /* 0x0000e400ff028b82 */ /* 0x000e220000000a00 */
[----:B-1----:R-:W-:Y:S01]  /*07b0*/  @P1 IMAD.WIDE R8, R13, 0x4, R8 ;  /* 0x000000040d081825 */ /* 0x002fe200078e0208 */
[----:B------:R-:W-:Y:S02]  /*07c0*/  @!P0 IADD3 R15, PT, PT, R20, R21, RZ ;  /* 0x00000015140f8210 */ /* 0x000fe40007ffe0ff */
[----:B--2---:R-:W-:Y:S01]  /*07d0*/  @P1 LEA R6, P2, R12, R6, 0x2 ;  /* 0x000000060c061211 */ /* 0x004fe200078410ff */
[----:B------:R-:W-:-:S03]  /*07e0*/  @!P0 IMAD R21, R21, R17, R0 ;  /* 0x0000001115158224 */ /* 0x000fc600078e0200 */
[----:B------:R-:W-:Y:S01]  /*07f0*/  @P1 LEA.HI.X R7, R12, R7, R14, 0x2, P2 ;  /* 0x000000070c071211 */ /* 0x000fe200010f140e */
[----:B------:R-:W-:Y:S01]  /*0800*/  @P1 IMAD.WIDE R12, R17, 0x4, R8 ;  /* 0x00000004110c1825 */ /* 0x000fe200078e0208 */
[----:B------:R-:W4:Y:S03]  /*0810*/  @P1 LDG.E R14, desc[UR4][R8.64] ;  /* 0x00000004080e1981 */ /* 0x000f26000c1e1900 */
[----:B---3--:R-:W-:Y:S01]  /*0820*/  @!P0 IMAD.WIDE.U32 R4, R15, 0x4, R4 ;  /* 0x000000040f048825 */ /* 0x008fe200078e0004 */
[----:B------:R-:W2:Y:S04]  /*0830*/  @P1 LDG.E R6, desc[UR4][R6.64+0x4] ;  /* 0x0000040406061981 */ /* 0x000ea8000c1e1900 */
[----:B------:R-:W2:Y:S01]  /*0840*/  @P1 LDG.E R12, desc[UR4][R12.64] ;  /* 0x000000040c0c1981 */ /* 0x000ea2000c1e1900 */
[----:B0-----:R-:W-:-:S03]  /*0850*/  @!P0 IMAD.WIDE R2, R21, 0x4, R2 ;  /* 0x0000000415028825 */ /* 0x001fc600078e0202 */
[----:B------:R-:W3:Y:S04]  /*0860*/  @!P0 LDG.E R5, desc[UR4][R4.64] ;  /* 0x0000000404058981 */ /* 0x000ee8000c1e1900 */
[----:B------:R-:W3:Y:S01]  /*0870*/  @!P0 LDG.E R2, desc[UR4][R2.64] ;  /* 0x0000000402028981 */ /* 0x000ee2000c1e1900 */
[----:B----4-:R-:W-:-:S04]  /*0880*/  @P1 FFMA R11, R11, R14, R24 ;  /* 0x0000000e0b0b1223 */ /* 0x010fc80000000018 */
[----:B--2---:R-:W-:-:S04]  /*0890*/  @P1 FFMA R24, R6, R12, R11 ;  /* 0x0000000c06181223 */ /* 0x004fc8000000000b */
[----:B---3--:R-:W-:-:S07]  /*08a0*/  @!P0 FFMA R24, R5, R2, R24 ;  /* 0x0000000205188223 */ /* 0x008fce0000000018 */
.L_x_0:
[----:B------:R-:W0:Y:S01]  /*08b0*/  LDC.64 R2, c[0x0][0x380] ;  /* 0x0000e000ff027b82 */ /* 0x000e220000000a00 */
[----:B------:R-:W-:-:S04]  /*08c0*/  IMAD R17, R16, R17, R0 ;  /* 0x0000001110117224 */ /* 0x000fc800078e0200 */
[----:B0-----:R-:W-:-:S05]  /*08d0*/  IMAD.WIDE R2, R17, 0x4, R2 ;  /* 0x0000000411027825 */ /* 0x001fca00078e0202 */
[----:B------:R-:W-:Y:S01]  /*08e0*/  STG.E desc[UR4][R2.64], R24 ;  /* 0x0000001802007986 */ /* 0x000fe2000c101904 */
[----:B------:R-:W-:Y:S05]  /*08f0*/  EXIT ;  /* 0x000000000000794d */ /* 0x000fea0003800000 */
.L_x_4:
[----:B------:R-:W-:-:S00]  /*0900*/  BRA `(.L_x_4) ;  /* 0xfffffffc00fc7947 */ /* 0x000fc0000383ffff */
[----:B------:R-:W-:-:S00]  /*0910*/  NOP ;  /* 0x0000000000007918 */ /* 0x000fc00000000000 */
        /* <DEDUP_REMOVED lines=14> */
.L_x_5:


//--------------------- .nv.shared.reserved.0     --------------------------
	.section	.nv.shared.reserved.0,"aw",@nobits
	.weak		__nv_reservedSMEM_offset_0_alias
	.size		__nv_reservedSMEM_offset_0_alias, 0, 64
	.other		__nv_reservedSMEM_offset_0_alias,@"STO_CUDA_RESERVED_SHARED STV_DEFAULT"
__nv_reservedSMEM_offset_0_alias:
	.zero		0
	.zero		64


//--------------------- .nv.constant0._Z11matMulNaivePfPKfS1_iii --------------------------
	.section	.nv.constant0._Z11matMulNaivePfPKfS1_iii,"a",@progbits
	.sectionflags	@""
	.align	4
.nv.constant0._Z11matMulNaivePfPKfS1_iii:
	.zero		932


//--------------------- SYMBOLS --------------------------

	.type		.nv.reservedSmem.offset0,@object
	.size		.nv.reservedSmem.offset0,0x4
